//
// Generated by NVIDIA NVVM Compiler
//
// Compiler Build ID: CL-36424714
// Cuda compilation tools, release 13.0, V13.0.88
// Based on NVVM 20.0.0
//

.version 9.0
.target sm_100
.address_size 64

	// .globl	_Z8coo_spmvPiS_PfiS0_S0_

.visible .entry _Z8coo_spmvPiS_PfiS0_S0_(
	.param .u64 .ptr .align 1 _Z8coo_spmvPiS_PfiS0_S0__param_0,
	.param .u64 .ptr .align 1 _Z8coo_spmvPiS_PfiS0_S0__param_1,
	.param .u64 .ptr .align 1 _Z8coo_spmvPiS_PfiS0_S0__param_2,
	.param .u32 _Z8coo_spmvPiS_PfiS0_S0__param_3,
	.param .u64 .ptr .align 1 _Z8coo_spmvPiS_PfiS0_S0__param_4,
	.param .u64 .ptr .align 1 _Z8coo_spmvPiS_PfiS0_S0__param_5
)
{
	.reg .pred 	%p<2>;
	.reg .b32 	%r<8>;
	.reg .b32 	%f<5>;
	.reg .b64 	%rd<19>;

	ld.param.u64 	%rd1, [_Z8coo_spmvPiS_PfiS0_S0__param_0];
	ld.param.u64 	%rd2, [_Z8coo_spmvPiS_PfiS0_S0__param_1];
	ld.param.u64 	%rd3, [_Z8coo_spmvPiS_PfiS0_S0__param_2];
	ld.param.u32 	%r2, [_Z8coo_spmvPiS_PfiS0_S0__param_3];
	ld.param.u64 	%rd4, [_Z8coo_spmvPiS_PfiS0_S0__param_4];
	ld.param.u64 	%rd5, [_Z8coo_spmvPiS_PfiS0_S0__param_5];
	mov.u32 	%r3, %ctaid.x;
	mov.u32 	%r4, %ntid.x;
	mov.u32 	%r5, %tid.x;
	mad.lo.s32 	%r1, %r3, %r4, %r5;
	setp.ge.s32 	%p1, %r1, %r2;
	@%p1 bra 	$L__BB0_2;
	cvta.to.global.u64 	%rd6, %rd1;
	cvta.to.global.u64 	%rd7, %rd3;
	cvta.to.global.u64 	%rd8, %rd2;
	cvta.to.global.u64 	%rd9, %rd4;
	cvta.to.global.u64 	%rd10, %rd5;
	mul.wide.s32 	%rd11, %r1, 4;
	add.s64 	%rd12, %rd6, %rd11;
	ld.global.u32 	%r6, [%rd12];
	mul.wide.s32 	%rd13, %r6, 4;
	add.s64 	%rd14, %rd10, %rd13;
	add.s64 	%rd15, %rd7, %rd11;
	ld.global.f32 	%f1, [%rd15];
	add.s64 	%rd16, %rd8, %rd11;
	ld.global.u32 	%r7, [%rd16];
	mul.wide.s32 	%rd17, %r7, 4;
	add.s64 	%rd18, %rd9, %rd17;
	ld.global.f32 	%f2, [%rd18];
	mul.f32 	%f3, %f1, %f2;
	atom.global.add.f32 	%f4, [%rd14], %f3;
$L__BB0_2:
	ret;

}


// ===== COMPILED SASS (sm_100) =====

	.target	sm_100

	.elftype	@"ET_EXEC"


//--------------------- .note.nv.tkinfo           --------------------------
	.section	.note.nv.tkinfo,"",@"SHT_NOTE"
	.sectionflags	@"SHF_NOTE_NV_TKINFO"
	.tkinfo
        /*0018*/ 	.word	0x00000002
        /*0030*/ 	.string	""
        /*0030*/ 	.string	"ptxas"
        /*0030*/ 	.string	"Cuda compilation tools, release 13.0, V13.0.88"
        /*0030*/ 	.string	"Build cuda_13.0.r13.0/compiler.36424714_0"
        /*0030*/ 	.string	"-arch sm_100 -m 64 "



//--------------------- .note.nv.cuinfo           --------------------------
	.section	.note.nv.cuinfo,"",@"SHT_NOTE"
	.sectionflags	@"SHF_NOTE_NV_CUINFO"
        /*0018*/ 	.short	0x0002
        /*001a*/ 	.short	0x0064
        /*001c*/ 	.short	0x0082
	.zero		2


//--------------------- .nv.info                  --------------------------
	.section	.nv.info,"",@"SHT_CUDA_INFO"
	.align	4


	//----- nvinfo : EIATTR_REGCOUNT
	.align		4
        /*0000*/ 	.byte	0x04, 0x2f
        /*0002*/ 	.short	(.L_1 - .L_0)
	.align		4
.L_0:
        /*0004*/ 	.word	index@(_Z8coo_spmvPiS_PfiS0_S0_)
        /*0008*/ 	.word	0x0000000e


	//----- nvinfo : EIATTR_FRAME_SIZE
	.align		4
.L_1:
        /*000c*/ 	.byte	0x04, 0x11
        /*000e*/ 	.short	(.L_3 - .L_2)
	.align		4
.L_2:
        /*0010*/ 	.word	index@(_Z8coo_spmvPiS_PfiS0_S0_)
        /*0014*/ 	.word	0x00000000


	//----- nvinfo : EIATTR_MIN_STACK_SIZE
	.align		4
.L_3:
        /*0018*/ 	.byte	0x04, 0x12
        /*001a*/ 	.short	(.L_5 - .L_4)
	.align		4
.L_4:
        /*001c*/ 	.word	index@(_Z8coo_spmvPiS_PfiS0_S0_)
        /*0020*/ 	.word	0x00000000
.L_5:


//--------------------- .nv.compat                --------------------------
	.section	.nv.compat,"",@"SHT_CUDA_COMPAT_INFO"
	.align	4
        /*0000*/ 	.byte	0x02, 0x09, 0x00, 0x00, 0x02, 0x02, 0x01, 0x00, 0x02, 0x05, 0x05, 0x00, 0x03, 0x07, 0x01, 0x01
        /*0010*/ 	.byte	0x02, 0x03, 0x00, 0x00, 0x02, 0x06, 0x01, 0x00, 0x04, 0x0b, 0x08, 0x00, 0x09, 0x00, 0x00, 0x00
        /*0020*/ 	.byte	0x00, 0x00, 0x00, 0x00


//--------------------- .nv.info._Z8coo_spmvPiS_PfiS0_S0_ --------------------------
	.section	.nv.info._Z8coo_spmvPiS_PfiS0_S0_,"",@"SHT_CUDA_INFO"
	.sectionflags	@""
	.align	4


	//----- nvinfo : EIATTR_CUDA_API_VERSION
	.align		4
        /*0000*/ 	.byte	0x04, 0x37
        /*0002*/ 	.short	(.L_7 - .L_6)
.L_6:
        /*0004*/ 	.word	0x00000082


	//----- nvinfo : EIATTR_KPARAM_INFO
	.align		4
.L_7:
        /*0008*/ 	.byte	0x04, 0x17
        /*000a*/ 	.short	(.L_9 - .L_8)
.L_8:
        /*000c*/ 	.word	0x00000000
        /*0010*/ 	.short	0x0005
        /*0012*/ 	.short	0x0028
        /*0014*/ 	.byte	0x00, 0xf5, 0x21, 0x00


	//----- nvinfo : EIATTR_KPARAM_INFO
	.align		4
.L_9:
        /*0018*/ 	.byte	0x04, 0x17
        /*001a*/ 	.short	(.L_11 - .L_10)
.L_10:
        /*001c*/ 	.word	0x00000000
        /*0020*/ 	.short	0x0004
        /*0022*/ 	.short	0x0020
        /*0024*/ 	.byte	0x00, 0xf5, 0x21, 0x00


	//----- nvinfo : EIATTR_KPARAM_INFO
	.align		4
.L_11:
        /*0028*/ 	.byte	0x04, 0x17
        /*002a*/ 	.short	(.L_13 - .L_12)
.L_12:
        /*002c*/ 	.word	0x00000000
        /*0030*/ 	.short	0x0003
        /*0032*/ 	.short	0x0018
        /*0034*/ 	.byte	0x00, 0xf0, 0x11, 0x00


	//----- nvinfo : EIATTR_KPARAM_INFO
	.align		4
.L_13:
        /*0038*/ 	.byte	0x04, 0x17
        /*003a*/ 	.short	(.L_15 - .L_14)
.L_14:
        /*003c*/ 	.word	0x00000000
        /*0040*/ 	.short	0x0002
        /*0042*/ 	.short	0x0010
        /*0044*/ 	.byte	0x00, 0xf5, 0x21, 0x00


	//----- nvinfo : EIATTR_KPARAM_INFO
	.align		4
.L_15:
        /*0048*/ 	.byte	0x04, 0x17
        /*004a*/ 	.short	(.L_17 - .L_16)
.L_16:
        /*004c*/ 	.word	0x00000000
        /*0050*/ 	.short	0x0001
        /*0052*/ 	.short	0x0008
        /*0054*/ 	.byte	0x00, 0xf5, 0x21, 0x00


	//----- nvinfo : EIATTR_KPARAM_INFO
	.align		4
.L_17:
        /*0058*/ 	.byte	0x04, 0x17
        /*005a*/ 	.short	(.L_19 - .L_18)
.L_18:
        /*005c*/ 	.word	0x00000000
        /*0060*/ 	.short	0x0000
        /*0062*/ 	.short	0x0000
        /*0064*/ 	.byte	0x00, 0xf5, 0x21, 0x00


	//----- nvinfo : EIATTR_SPARSE_MMA_MASK
	.align		4
.L_19:
        /*0068*/ 	.byte	0x03, 0x50
        /*006a*/ 	.short	0x0000


	//----- nvinfo : EIATTR_MAXREG_COUNT
	.align		4
        /*006c*/ 	.byte	0x03, 0x1b
        /*006e*/ 	.short	0x00ff


	//----- nvinfo : EIATTR_MERCURY_ISA_VERSION
	.align		4
        /*0070*/ 	.byte	0x03, 0x5f
        /*0072*/ 	.short	0x0101


	//----- nvinfo : EIATTR_VRC_CTA_INIT_COUNT
	.align		4
        /*0074*/ 	.byte	0x02, 0x4a
	.zero		1
	.zero		1


	//----- nvinfo : EIATTR_EXIT_INSTR_OFFSETS
	.align		4
        /*0078*/ 	.byte	0x04, 0x1c
        /*007a*/ 	.short	(.L_21 - .L_20)


	//   ....[0]....
.L_20:
        /*007c*/ 	.word	0x00000070


	//   ....[1]....
        /*0080*/ 	.word	0x00000190


	//----- nvinfo : EIATTR_CBANK_PARAM_SIZE
	.align		4
.L_21:
        /*0084*/ 	.byte	0x03, 0x19
        /*0086*/ 	.short	0x0030


	//----- nvinfo : EIATTR_PARAM_CBANK
	.align		4
        /*0088*/ 	.byte	0x04, 0x0a
        /*008a*/ 	.short	(.L_23 - .L_22)
	.align		4
.L_22:
        /*008c*/ 	.word	index@(.nv.constant0._Z8coo_spmvPiS_PfiS0_S0_)
        /*0090*/ 	.short	0x0380
        /*0092*/ 	.short	0x0030


	//----- nvinfo : EIATTR_SW_WAR
	.align		4
.L_23:
        /*0094*/ 	.byte	0x04, 0x36
        /*0096*/ 	.short	(.L_25 - .L_24)
.L_24:
        /*0098*/ 	.word	0x00000008
.L_25:


//--------------------- .nv.callgraph             --------------------------
	.section	.nv.callgraph,"",@"SHT_CUDA_CALLGRAPH"
	.align	4
	.sectionentsize	8
	.align		4
        /*0000*/ 	.word	0x00000000
	.align		4
        /*0004*/ 	.word	0xffffffff
	.align		4
        /*0008*/ 	.word	0x00000000
	.align		4
        /*000c*/ 	.word	0xfffffffe
	.align		4
        /*0010*/ 	.word	0x00000000
	.align		4
        /*0014*/ 	.word	0xfffffffd
	.align		4
        /*0018*/ 	.word	0x00000000
	.align		4
        /*001c*/ 	.word	0xfffffffc


//--------------------- .text._Z8coo_spmvPiS_PfiS0_S0_ --------------------------
	.section	.text._Z8coo_spmvPiS_PfiS0_S0_,"ax",@progbits
	.align	128
        .global         _Z8coo_spmvPiS_PfiS0_S0_
        .type           _Z8coo_spmvPiS_PfiS0_S0_,@function
        .size           _Z8coo_spmvPiS_PfiS0_S0_,(.L_x_1 - _Z8coo_spmvPiS_PfiS0_S0_)
        .other          _Z8coo_spmvPiS_PfiS0_S0_,@"STO_CUDA_ENTRY STV_DEFAULT"
_Z8coo_spmvPiS_PfiS0_S0_:
.text._Z8coo_spmvPiS_PfiS0_S0_:
[----:B------:R-:W-:Y:S01]  /*0000*/  LDC R1, c[0x0][0x37c] ;  /* 0x0000df00ff017b82 */ /* 0x000fe20000000800 */
[----:B------:R-:W0:Y:S07]  /*0010*/  S2R R0, SR_TID.X ;  /* 0x0000000000007919 */ /* 0x000e2e0000002100 */
[----:B------:R-:W0:Y:S01]  /*0020*/  S2UR UR4, SR_CTAID.X ;  /* 0x00000000000479c3 */ /* 0x000e220000002500 */
[----:B------:R-:W1:Y:S07]  /*0030*/  LDCU UR5, c[0x0][0x398] ;  /* 0x00007300ff0577ac */ /* 0x000e6e0008000800 */
[----:B------:R-:W0:Y:S02]  /*0040*/  LDC R11, c[0x0][0x360] ;  /* 0x0000d800ff0b7b82 */ /* 0x000e240000000800 */
[----:B0-----:R-:W-:-:S05]  /*0050*/  IMAD R11, R11, UR4, R0 ;  /* 0x000000040b0b7c24 */ /* 0x001fca000f8e0200 */
[----:B-1----:R-:W-:-:S13]  /*0060*/  ISETP.GE.AND P0, PT, R11, UR5, PT ;  /* 0x000000050b007c0c */ /* 0x002fda000bf06270 */
[----:B------:R-:W-:Y:S05]  /*0070*/  @P0 EXIT ;  /* 0x000000000000094d */ /* 0x000fea0003800000 */
[----:B------:R-:W0:Y:S01]  /*0080*/  LDC.64 R4, c[0x0][0x388] ;  /* 0x0000e200ff047b82 */ /* 0x000e220000000a00 */
[----:B------:R-:W1:Y:S07]  /*0090*/  LDCU.64 UR4, c[0x0][0x358] ;  /* 0x00006b00ff0477ac */ /* 0x000e6e0008000a00 */
[----:B------:R-:W2:Y:S08]  /*00a0*/  LDC.64 R2, c[0x0][0x380] ;  /* 0x0000e000ff027b82 */ /* 0x000eb00000000a00 */
[----:B------:R-:W3:Y:S01]  /*00b0*/  LDC.64 R6, c[0x0][0x390] ;  /* 0x0000e400ff067b82 */ /* 0x000ee20000000a00 */
[----:B0-----:R-:W-:-:S07]  /*00c0*/  IMAD.WIDE R4, R11, 0x4, R4 ;  /* 0x000000040b047825 */ /* 0x001fce00078e0204 */
[----:B------:R-:W0:Y:S01]  /*00d0*/  LDC.64 R8, c[0x0][0x3a0] ;  /* 0x0000e800ff087b82 */ /* 0x000e220000000a00 */
[----:B-1----:R-:W0:Y:S01]  /*00e0*/  LDG.E R5, desc[UR4][R4.64] ;  /* 0x0000000404057981 */ /* 0x002e22000c1e1900 */
[----:B--2---:R-:W-:-:S06]  /*00f0*/  IMAD.WIDE R2, R11, 0x4, R2 ;  /* 0x000000040b027825 */ /* 0x004fcc00078e0202 */
[----:B------:R-:W2:Y:S01]  /*0100*/  LDG.E R3, desc[UR4][R2.64] ;  /* 0x0000000402037981 */ /* 0x000ea2000c1e1900 */
[----:B---3--:R-:W-:Y:S02]  /*0110*/  IMAD.WIDE R6, R11, 0x4, R6 ;  /* 0x000000040b067825 */ /* 0x008fe400078e0206 */
[----:B------:R-:W2:Y:S04]  /*0120*/  LDC.64 R10, c[0x0][0x3a8] ;  /* 0x0000ea00ff0a7b82 */ /* 0x000ea80000000a00 */
[----:B------:R-:W3:Y:S01]  /*0130*/  LDG.E R6, desc[UR4][R6.64] ;  /* 0x0000000406067981 */ /* 0x000ee2000c1e1900 */
[----:B0-----:R-:W-:-:S06]  /*0140*/  IMAD.WIDE R8, R5, 0x4, R8 ;  /* 0x0000000405087825 */ /* 0x001fcc00078e0208 */
[----:B------:R-:W3:Y:S01]  /*0150*/  LDG.E R9, desc[UR4][R8.64] ;  /* 0x0000000408097981 */ /* 0x000ee2000c1e1900 */
[----:B--2---:R-:W-:-:S04]  /*0160*/  IMAD.WIDE R4, R3, 0x4, R10 ;  /* 0x0000000403047825 */ /* 0x004fc800078e020a */
[----:B---3--:R-:W-:-:S05]  /*0170*/  FMUL R11, R6, R9 ;  /* 0x00000009060b7220 */ /* 0x008fca0000400000 */
[----:B------:R-:W-:Y:S01]  /*0180*/  REDG.E.ADD.F32.FTZ.RN.STRONG.GPU desc[UR4][R4.64], R11 ;  /* 0x0000000b040079a6 */ /* 0x000fe2000c12f304 */
[----:B------:R-:W-:Y:S05]  /*0190*/  EXIT ;  /* 0x000000000000794d */ /* 0x000fea0003800000 */
.L_x_0:
[----:B------:R-:W-:-:S00]  /*01a0*/  BRA `(.L_x_0) ;  /* 0xfffffffc00fc7947 */ /* 0x000fc0000383ffff */
[----:B------:R-:W-:-:S00]  /*01b0*/  NOP ;  /* 0x0000000000007918 */ /* 0x000fc00000000000 */
        /* <DEDUP_REMOVED lines=12> */
.L_x_1:


//--------------------- .nv.shared.reserved.0     --------------------------
	.section	.nv.shared.reserved.0,"aw",@nobits
	.weak		__nv_reservedSMEM_offset_0_alias
	.size		__nv_reservedSMEM_offset_0_alias, 0, 64
	.other		__nv_reservedSMEM_offset_0_alias,@"STO_CUDA_RESERVED_SHARED STV_DEFAULT"
__nv_reservedSMEM_offset_0_alias:
	.zero		0
	.zero		64


//--------------------- .nv.constant0._Z8coo_spmvPiS_PfiS0_S0_ --------------------------
	.section	.nv.constant0._Z8coo_spmvPiS_PfiS0_S0_,"a",@progbits
	.sectionflags	@""
	.align	4
.nv.constant0._Z8coo_spmvPiS_PfiS0_S0_:
	.zero		944


//--------------------- SYMBOLS --------------------------

	.type		.nv.reservedSmem.offset0,@object
	.size		.nv.reservedSmem.offset0,0x4
